	.headerflags	@"EF_CUDA_TEXMODE_UNIFIED EF_CUDA_64BIT_ADDRESS EF_CUDA_ACCELERATORS EF_CUDA_SM90 EF_CUDA_VIRTUAL_SM(EF_CUDA_SM90)"
	.elftype	@"ET_EXEC"


//--------------------- .nv.info                  --------------------------
	.section	.nv.info,"",@"SHT_CUDA_INFO"
	.align	4


	//----- nvinfo : EIATTR_REGCOUNT
	.align		4
        /*0000*/ 	.byte	0x04, 0x2f
        /*0002*/ 	.short	(.L_1 - .L_0)
	.align		4
.L_0:
        /*0004*/ 	.word	index@(triton_poi_fused_cat_0)
        /*0008*/ 	.word	0x0000000e


	//----- nvinfo : EIATTR_MIN_STACK_SIZE
	.align		4
.L_1:
        /*000c*/ 	.byte	0x04, 0x12
        /*000e*/ 	.short	(.L_3 - .L_2)
	.align		4
.L_2:
        /*0010*/ 	.word	index@(triton_poi_fused_cat_0)
        /*0014*/ 	.word	0x00000000


	//----- nvinfo : EIATTR_FRAME_SIZE
	.align		4
.L_3:
        /*0018*/ 	.byte	0x04, 0x11
        /*001a*/ 	.short	(.L_5 - .L_4)
	.align		4
.L_4:
        /*001c*/ 	.word	index@(triton_poi_fused_cat_0)
        /*0020*/ 	.word	0x00000000


	//----- nvinfo : EIATTR_MIN_STACK_SIZE
	.align		4
.L_5:
        /*0024*/ 	.byte	0x04, 0x12
        /*0026*/ 	.short	(.L_7 - .L_6)
	.align		4
.L_6:
        /*0028*/ 	.word	index@(triton_poi_fused_cat_0)
        /*002c*/ 	.word	0x00000000
.L_7:


//--------------------- .nv.info.triton_poi_fused_cat_0 --------------------------
	.section	.nv.info.triton_poi_fused_cat_0,"",@"SHT_CUDA_INFO"
	.sectionflags	@""
	.align	4


	//----- nvinfo : EIATTR_CUDA_API_VERSION
	.align		4
        /*0000*/ 	.byte	0x04, 0x37
        /*0002*/ 	.short	(.L_9 - .L_8)
.L_8:
        /*0004*/ 	.word	0x0000007c


	//----- nvinfo : EIATTR_KPARAM_INFO
	.align		4
.L_9:
        /*0008*/ 	.byte	0x04, 0x17
        /*000a*/ 	.short	(.L_11 - .L_10)
.L_10:
        /*000c*/ 	.word	0x00000000
        /*0010*/ 	.short	0x0003
        /*0012*/ 	.short	0x0018
        /*0014*/ 	.byte	0x00, 0xf0, 0x11, 0x00


	//----- nvinfo : EIATTR_KPARAM_INFO
	.align		4
.L_11:
        /*0018*/ 	.byte	0x04, 0x17
        /*001a*/ 	.short	(.L_13 - .L_12)
.L_12:
        /*001c*/ 	.word	0x00000000
        /*0020*/ 	.short	0x0002
        /*0022*/ 	.short	0x0010
        /*0024*/ 	.byte	0x00, 0xf4, 0x21, 0x00


	//----- nvinfo : EIATTR_KPARAM_INFO
	.align		4
.L_13:
        /*0028*/ 	.byte	0x04, 0x17
        /*002a*/ 	.short	(.L_15 - .L_14)
.L_14:
        /*002c*/ 	.word	0x00000000
        /*0030*/ 	.short	0x0001
        /*0032*/ 	.short	0x0008
        /*0034*/ 	.byte	0x00, 0xf4, 0x21, 0x00


	//----- nvinfo : EIATTR_KPARAM_INFO
	.align		4
.L_15:
        /*0038*/ 	.byte	0x04, 0x17
        /*003a*/ 	.short	(.L_17 - .L_16)
.L_16:
        /*003c*/ 	.word	0x00000000
        /*0040*/ 	.short	0x0000
        /*0042*/ 	.short	0x0000
        /*0044*/ 	.byte	0x00, 0xf4, 0x21, 0x00


	//----- nvinfo : EIATTR_SPARSE_MMA_MASK
	.align		4
.L_17:
        /*0048*/ 	.byte	0x03, 0x50
        /*004a*/ 	.short	0x0000


	//----- nvinfo : EIATTR_MAXREG_COUNT
	.align		4
        /*004c*/ 	.byte	0x03, 0x1b
        /*004e*/ 	.short	0x00ff


	//----- nvinfo : EIATTR_EXIT_INSTR_OFFSETS
	.align		4
        /*0050*/ 	.byte	0x04, 0x1c
        /*0052*/ 	.short	(.L_19 - .L_18)


	//   ....[0]....
.L_18:
        /*0054*/ 	.word	0x00000250


	//   ....[1]....
        /*0058*/ 	.word	0x00000270


	//----- nvinfo : EIATTR_REQNTID
	.align		4
.L_19:
        /*005c*/ 	.byte	0x04, 0x10
        /*005e*/ 	.short	(.L_21 - .L_20)
.L_20:
        /*0060*/ 	.word	0x00000080
        /*0064*/ 	.word	0x00000001
        /*0068*/ 	.word	0x00000001


	//----- nvinfo : EIATTR_CBANK_PARAM_SIZE
	.align		4
.L_21:
        /*006c*/ 	.byte	0x03, 0x19
        /*006e*/ 	.short	0x001c


	//----- nvinfo : EIATTR_PARAM_CBANK
	.align		4
        /*0070*/ 	.byte	0x04, 0x0a
        /*0072*/ 	.short	(.L_23 - .L_22)
	.align		4
.L_22:
        /*0074*/ 	.word	index@(.nv.constant0.triton_poi_fused_cat_0)
        /*0078*/ 	.short	0x0210
        /*007a*/ 	.short	0x001c


	//----- nvinfo : EIATTR_SW_WAR
	.align		4
.L_23:
        /*007c*/ 	.byte	0x04, 0x36
        /*007e*/ 	.short	(.L_25 - .L_24)
.L_24:
        /*0080*/ 	.word	0x00000008
.L_25:


//--------------------- .nv.callgraph             --------------------------
	.section	.nv.callgraph,"",@"SHT_CUDA_CALLGRAPH"
	.align	4
	.sectionentsize	8
	.align		4
        /*0000*/ 	.word	0x00000000
	.align		4
        /*0004*/ 	.word	0xffffffff
	.align		4
        /*0008*/ 	.word	0x00000000
	.align		4
        /*000c*/ 	.word	0xfffffffe
	.align		4
        /*0010*/ 	.word	0x00000000
	.align		4
        /*0014*/ 	.word	0xfffffffd
	.align		4
        /*0018*/ 	.word	0x00000000
	.align		4
        /*001c*/ 	.word	0xfffffffc


//--------------------- .text.triton_poi_fused_cat_0 --------------------------
	.section	.text.triton_poi_fused_cat_0,"ax",@progbits
	.align	128
        .global         triton_poi_fused_cat_0
        .type           triton_poi_fused_cat_0,@function
        .size           triton_poi_fused_cat_0,(.L_x_1 - triton_poi_fused_cat_0)
        .other          triton_poi_fused_cat_0,@"STO_CUDA_ENTRY STV_DEFAULT"
triton_poi_fused_cat_0:
.text.triton_poi_fused_cat_0:
[----:B------:R-:W0:Y:S02]  /*0000*/  LDC R1, c[0x0][0x28] ;  /* 0x00000a00ff017b82 */ /* 0x000e240000000800 */
[----:B------:R-:W1:Y:S01]  /*0010*/  S2R R0, SR_TID.X ;  /* 0x0000000000007919 */ /* 0x000e620000002100 */
[----:B------:R-:W2:Y:S01]  /*0020*/  LDC.64 R2, c[0x0][0x210] ;  /* 0x00008400ff027b82 */ /* 0x000ea20000000a00 */
[----:B------:R-:W-:Y:S01]  /*0030*/  ULDC.64 UR4, c[0x0][0x218] ;  /* 0x0000860000047ab9 */ /* 0x000fe20000000a00 */
[----:B------:R-:W3:Y:S01]  /*0040*/  S2R R5, SR_CTAID.X ;  /* 0x0000000000057919 */ /* 0x000ee20000002500 */
[----:B-1----:R-:W-:Y:S02]  /*0050*/  LOP3.LUT R0, R0, 0x7f, RZ, 0xc0, !PT ;  /* 0x0000007f00007812 */ /* 0x002fe400078ec0ff */
[----:B---3--:R-:W-:-:S03]  /*0060*/  SHF.R.S32.HI R6, RZ, 0x18, R5 ;  /* 0x00000018ff067819 */ /* 0x008fc60000011405 */
[----:B------:R-:W-:Y:S01]  /*0070*/  IMAD R9, R5, 0x80, R0 ;  /* 0x0000008005097824 */ /* 0x000fe200078e0200 */
[----:B------:R-:W-:-:S04]  /*0080*/  SGXT R6, R6, 0x1 ;  /* 0x000000010606781a */ /* 0x000fc80000000200 */
[----:B------:R-:W-:Y:S02]  /*0090*/  SHF.R.S32.HI R0, RZ, 0x1f, R9 ;  /* 0x0000001fff007819 */ /* 0x000fe40000011409 */
[-C--:B------:R-:W-:Y:S02]  /*00a0*/  LEA.HI R6, R6, R9.reuse, RZ, 0x5 ;  /* 0x0000000906067211 */ /* 0x080fe400078f28ff */
[----:B------:R-:W-:Y:S02]  /*00b0*/  LEA.HI R0, R0, R9, RZ, 0x3 ;  /* 0x0000000900007211 */ /* 0x000fe400078f18ff */
[----:B------:R-:W-:Y:S02]  /*00c0*/  ISETP.GE.AND P0, PT, R9, 0x80, PT ;  /* 0x000000800900780c */ /* 0x000fe40003f06270 */
[----:B------:R-:W-:Y:S02]  /*00d0*/  LOP3.LUT R4, R0, 0xfffffff8, RZ, 0xc0, !PT ;  /* 0xfffffff800047812 */ /* 0x000fe400078ec0ff */
[----:B------:R-:W-:-:S02]  /*00e0*/  SHF.R.S32.HI R0, RZ, 0x3, R0 ;  /* 0x00000003ff007819 */ /* 0x000fc40000011400 */
[----:B------:R-:W-:Y:S01]  /*00f0*/  SHF.R.S32.HI R5, RZ, 0x5, R6 ;  /* 0x00000005ff057819 */ /* 0x000fe20000011406 */
[----:B------:R-:W-:Y:S02]  /*0100*/  IMAD.IADD R4, R9, 0x1, -R4 ;  /* 0x0000000109047824 */ /* 0x000fe400078e0a04 */
[----:B------:R-:W-:Y:S02]  /*0110*/  IMAD.SHL.U32 R7, R0, 0x4, RZ ;  /* 0x0000000400077824 */ /* 0x000fe400078e00ff */
[--C-:B------:R-:W-:Y:S01]  /*0120*/  IMAD R5, R5, 0x4, R4.reuse ;  /* 0x0000000405057824 */ /* 0x100fe200078e0204 */
[----:B------:R-:W-:Y:S02]  /*0130*/  ISETP.GE.AND P2, PT, R4, 0x4, PT ;  /* 0x000000040400780c */ /* 0x000fe40003f46270 */
[----:B------:R-:W-:Y:S01]  /*0140*/  SHF.R.S32.HI R0, RZ, 0x1f, R4 ;  /* 0x0000001fff007819 */ /* 0x000fe20000011404 */
[----:B--2---:R-:W-:Y:S01]  /*0150*/  IMAD.WIDE R2, R5, 0x4, R2 ;  /* 0x0000000405027825 */ /* 0x004fe200078e0202 */
[----:B------:R-:W-:-:S02]  /*0160*/  IADD3 R8, P4, R4, R7, RZ ;  /* 0x0000000704087210 */ /* 0x000fc40007f9e0ff */
[----:B------:R-:W-:Y:S02]  /*0170*/  ISETP.LT.AND P3, PT, R9, 0x80, !P2 ;  /* 0x000000800900780c */ /* 0x000fe40005761270 */
[----:B------:R-:W-:Y:S02]  /*0180*/  ISETP.GT.AND P1, PT, R4, 0x3, !P0 ;  /* 0x000000030400780c */ /* 0x000fe40004724270 */
[----:B------:R-:W-:Y:S01]  /*0190*/  LEA.HI.X.SX32 R7, R7, R0, 0x1, P4 ;  /* 0x0000000007077211 */ /* 0x000fe200020f0eff */
[----:B------:R-:W-:Y:S01]  /*01a0*/  IMAD.MOV.U32 R0, RZ, RZ, RZ ;  /* 0x000000ffff007224 */ /* 0x000fe200078e00ff */
[C---:B------:R-:W-:Y:S01]  /*01b0*/  LEA R6, P4, R8.reuse, UR4, 0x2 ;  /* 0x0000000408067c11 */ /* 0x040fe2000f8810ff */
[----:B------:R-:W1:Y:S03]  /*01c0*/  LDC.64 R4, c[0x0][0x220] ;  /* 0x00008800ff047b82 */ /* 0x000e660000000a00 */
[----:B------:R-:W-:Y:S01]  /*01d0*/  LEA.HI.X R7, R8, UR5, R7, 0x2, P4 ;  /* 0x0000000508077c11 */ /* 0x000fe2000a0f1407 */
[----:B------:R-:W-:Y:S01]  /*01e0*/  IMAD.MOV.U32 R8, RZ, RZ, RZ ;  /* 0x000000ffff087224 */ /* 0x000fe200078e00ff */
[----:B------:R-:W-:-:S02]  /*01f0*/  ULDC.64 UR4, c[0x0][0x208] ;  /* 0x0000820000047ab9 */ /* 0x000fc40000000a00 */
[----:B------:R-:W2:Y:S04]  /*0200*/  @P3 LDG.E.EL R0, desc[UR4][R2.64] ;  /* 0x0000000402003981 */ /* 0x000ea8000c2e1900 */
[----:B------:R-:W3:Y:S01]  /*0210*/  @P1 LDG.E.EL R8, desc[UR4][R6.64+-0x10] ;  /* 0xfffff00406081981 */ /* 0x000ee2000c2e1900 */
[----:B-1----:R-:W-:Y:S01]  /*0220*/  IMAD.WIDE R4, R9, 0x4, R4 ;  /* 0x0000000409047825 */ /* 0x002fe200078e0204 */
[----:B--2---:R-:W-:Y:S02]  /*0230*/  SEL R11, R0, RZ, P3 ;  /* 0x000000ff000b7207 */ /* 0x004fe40001800000 */
[----:B---3--:R-:W-:Y:S01]  /*0240*/  @P2 SEL R11, R8, RZ, P1 ;  /* 0x000000ff080b2207 */ /* 0x008fe20000800000 */
[----:B------:R-:W-:Y:S06]  /*0250*/  @P0 EXIT ;  /* 0x000000000000094d */ /* 0x000fec0003800000 */
[----:B------:R-:W-:Y:S01]  /*0260*/  STG.E desc[UR4][R4.64], R11 ;  /* 0x0000000b04007986 */ /* 0x000fe2000c101904 */
[----:B------:R-:W-:Y:S05]  /*0270*/  EXIT ;  /* 0x000000000000794d */ /* 0x000fea0003800000 */
.L_x_0:
[----:B------:R-:W-:-:S00]  /*0280*/  BRA `(.L_x_0) ;  /* 0xfffffffc00fc7947 */ /* 0x000fc0000383ffff */
[----:B------:R-:W-:-:S00]  /*0290*/  NOP ;  /* 0x0000000000007918 */ /* 0x000fc00000000000 */
        /* <DEDUP_REMOVED lines=14> */
.L_x_1:


//--------------------- .nv.constant0.triton_poi_fused_cat_0 --------------------------
	.section	.nv.constant0.triton_poi_fused_cat_0,"a",@progbits
	.sectionflags	@""
	.align	4
.nv.constant0.triton_poi_fused_cat_0:
	.zero		556
